//
// Generated by NVIDIA NVVM Compiler
//
// Compiler Build ID: CL-36424714
// Cuda compilation tools, release 13.0, V13.0.88
// Based on NVVM 20.0.0
//

.version 9.0
.target sm_100
.address_size 64

	// .globl	_Z4convPfS_S_

.visible .entry _Z4convPfS_S_(
	.param .u64 .ptr .align 1 _Z4convPfS_S__param_0,
	.param .u64 .ptr .align 1 _Z4convPfS_S__param_1,
	.param .u64 .ptr .align 1 _Z4convPfS_S__param_2
)
{
	.reg .pred 	%p<4>;
	.reg .b32 	%r<25>;
	.reg .b32 	%f<28>;
	.reg .b64 	%rd<16>;

	ld.param.u64 	%rd7, [_Z4convPfS_S__param_0];
	ld.param.u64 	%rd8, [_Z4convPfS_S__param_1];
	ld.param.u64 	%rd9, [_Z4convPfS_S__param_2];
	mov.u32 	%r12, %tid.x;
	mov.u32 	%r1, %ntid.x;
	mov.u32 	%r13, %tid.y;
	mov.u32 	%r2, %ntid.y;
	mov.u32 	%r14, %ctaid.x;
	mov.u32 	%r3, %nctaid.x;
	mov.u32 	%r15, %ctaid.y;
	mad.lo.s32 	%r16, %r15, %r3, %r14;
	mad.lo.s32 	%r17, %r16, %r2, %r13;
	mad.lo.s32 	%r22, %r17, %r1, %r12;
	setp.gt.s32 	%p1, %r22, 9995000;
	@%p1 bra 	$L__BB0_5;
	mov.u32 	%r18, %nctaid.y;
	mul.lo.s32 	%r19, %r3, %r18;
	mul.lo.s32 	%r20, %r19, %r1;
	mul.lo.s32 	%r5, %r20, %r2;
	cvta.to.global.u64 	%rd10, %rd7;
	add.s64 	%rd1, %rd10, 16;
	cvta.to.global.u64 	%rd11, %rd8;
	add.s64 	%rd2, %rd11, 16;
	cvta.to.global.u64 	%rd3, %rd9;
$L__BB0_2:
	mul.wide.s32 	%rd12, %r22, 4;
	add.s64 	%rd4, %rd3, %rd12;
	ld.global.f32 	%f27, [%rd4];
	mov.b32 	%r24, 0;
	mov.u64 	%rd15, %rd2;
	mov.u32 	%r23, %r22;
$L__BB0_3:
	mul.wide.s32 	%rd13, %r23, 4;
	add.s64 	%rd14, %rd1, %rd13;
	ld.global.f32 	%f4, [%rd14+-16];
	ld.global.f32 	%f5, [%rd15+-16];
	fma.rn.f32 	%f6, %f4, %f5, %f27;
	st.global.f32 	[%rd4], %f6;
	ld.global.f32 	%f7, [%rd14+-12];
	ld.global.f32 	%f8, [%rd15+-12];
	fma.rn.f32 	%f9, %f7, %f8, %f6;
	st.global.f32 	[%rd4], %f9;
	ld.global.f32 	%f10, [%rd14+-8];
	ld.global.f32 	%f11, [%rd15+-8];
	fma.rn.f32 	%f12, %f10, %f11, %f9;
	st.global.f32 	[%rd4], %f12;
	ld.global.f32 	%f13, [%rd14+-4];
	ld.global.f32 	%f14, [%rd15+-4];
	fma.rn.f32 	%f15, %f13, %f14, %f12;
	st.global.f32 	[%rd4], %f15;
	ld.global.f32 	%f16, [%rd14];
	ld.global.f32 	%f17, [%rd15];
	fma.rn.f32 	%f18, %f16, %f17, %f15;
	st.global.f32 	[%rd4], %f18;
	ld.global.f32 	%f19, [%rd14+4];
	ld.global.f32 	%f20, [%rd15+4];
	fma.rn.f32 	%f21, %f19, %f20, %f18;
	st.global.f32 	[%rd4], %f21;
	ld.global.f32 	%f22, [%rd14+8];
	ld.global.f32 	%f23, [%rd15+8];
	fma.rn.f32 	%f24, %f22, %f23, %f21;
	st.global.f32 	[%rd4], %f24;
	ld.global.f32 	%f25, [%rd14+12];
	ld.global.f32 	%f26, [%rd15+12];
	fma.rn.f32 	%f27, %f25, %f26, %f24;
	st.global.f32 	[%rd4], %f27;
	add.s32 	%r24, %r24, 8;
	add.s32 	%r23, %r23, 8;
	add.s64 	%rd15, %rd15, 32;
	setp.ne.s32 	%p2, %r24, 5000;
	@%p2 bra 	$L__BB0_3;
	add.s32 	%r22, %r22, %r5;
	setp.lt.s32 	%p3, %r22, 9995001;
	@%p3 bra 	$L__BB0_2;
$L__BB0_5:
	ret;

}


// ===== COMPILED SASS (sm_100) =====

	.target	sm_100

	.elftype	@"ET_EXEC"


//--------------------- .note.nv.tkinfo           --------------------------
	.section	.note.nv.tkinfo,"",@"SHT_NOTE"
	.sectionflags	@"SHF_NOTE_NV_TKINFO"
	.tkinfo
        /*0018*/ 	.word	0x00000002
        /*0030*/ 	.string	""
        /*0030*/ 	.string	"ptxas"
        /*0030*/ 	.string	"Cuda compilation tools, release 13.0, V13.0.88"
        /*0030*/ 	.string	"Build cuda_13.0.r13.0/compiler.36424714_0"
        /*0030*/ 	.string	"-arch sm_100 -m 64 "



//--------------------- .note.nv.cuinfo           --------------------------
	.section	.note.nv.cuinfo,"",@"SHT_NOTE"
	.sectionflags	@"SHF_NOTE_NV_CUINFO"
        /*0018*/ 	.short	0x0002
        /*001a*/ 	.short	0x0064
        /*001c*/ 	.short	0x0082
	.zero		2


//--------------------- .nv.info                  --------------------------
	.section	.nv.info,"",@"SHT_CUDA_INFO"
	.align	4


	//----- nvinfo : EIATTR_REGCOUNT
	.align		4
        /*0000*/ 	.byte	0x04, 0x2f
        /*0002*/ 	.short	(.L_1 - .L_0)
	.align		4
.L_0:
        /*0004*/ 	.word	index@(_Z4convPfS_S_)
        /*0008*/ 	.word	0x0000001c


	//----- nvinfo : EIATTR_FRAME_SIZE
	.align		4
.L_1:
        /*000c*/ 	.byte	0x04, 0x11
        /*000e*/ 	.short	(.L_3 - .L_2)
	.align		4
.L_2:
        /*0010*/ 	.word	index@(_Z4convPfS_S_)
        /*0014*/ 	.word	0x00000000


	//----- nvinfo : EIATTR_MIN_STACK_SIZE
	.align		4
.L_3:
        /*0018*/ 	.byte	0x04, 0x12
        /*001a*/ 	.short	(.L_5 - .L_4)
	.align		4
.L_4:
        /*001c*/ 	.word	index@(_Z4convPfS_S_)
        /*0020*/ 	.word	0x00000000
.L_5:


//--------------------- .nv.compat                --------------------------
	.section	.nv.compat,"",@"SHT_CUDA_COMPAT_INFO"
	.align	4
        /*0000*/ 	.byte	0x02, 0x09, 0x00, 0x00, 0x02, 0x02, 0x01, 0x00, 0x02, 0x05, 0x05, 0x00, 0x03, 0x07, 0x01, 0x01
        /*0010*/ 	.byte	0x02, 0x03, 0x00, 0x00, 0x02, 0x06, 0x01, 0x00, 0x04, 0x0b, 0x08, 0x00, 0x09, 0x00, 0x00, 0x00
        /*0020*/ 	.byte	0x00, 0x00, 0x00, 0x00


//--------------------- .nv.info._Z4convPfS_S_    --------------------------
	.section	.nv.info._Z4convPfS_S_,"",@"SHT_CUDA_INFO"
	.sectionflags	@""
	.align	4


	//----- nvinfo : EIATTR_CUDA_API_VERSION
	.align		4
        /*0000*/ 	.byte	0x04, 0x37
        /*0002*/ 	.short	(.L_7 - .L_6)
.L_6:
        /*0004*/ 	.word	0x00000082


	//----- nvinfo : EIATTR_KPARAM_INFO
	.align		4
.L_7:
        /*0008*/ 	.byte	0x04, 0x17
        /*000a*/ 	.short	(.L_9 - .L_8)
.L_8:
        /*000c*/ 	.word	0x00000000
        /*0010*/ 	.short	0x0002
        /*0012*/ 	.short	0x0010
        /*0014*/ 	.byte	0x00, 0xf5, 0x21, 0x00


	//----- nvinfo : EIATTR_KPARAM_INFO
	.align		4
.L_9:
        /*0018*/ 	.byte	0x04, 0x17
        /*001a*/ 	.short	(.L_11 - .L_10)
.L_10:
        /*001c*/ 	.word	0x00000000
        /*0020*/ 	.short	0x0001
        /*0022*/ 	.short	0x0008
        /*0024*/ 	.byte	0x00, 0xf5, 0x21, 0x00


	//----- nvinfo : EIATTR_KPARAM_INFO
	.align		4
.L_11:
        /*0028*/ 	.byte	0x04, 0x17
        /*002a*/ 	.short	(.L_13 - .L_12)
.L_12:
        /*002c*/ 	.word	0x00000000
        /*0030*/ 	.short	0x0000
        /*0032*/ 	.short	0x0000
        /*0034*/ 	.byte	0x00, 0xf5, 0x21, 0x00


	//----- nvinfo : EIATTR_SPARSE_MMA_MASK
	.align		4
.L_13:
        /*0038*/ 	.byte	0x03, 0x50
        /*003a*/ 	.short	0x0000


	//----- nvinfo : EIATTR_MAXREG_COUNT
	.align		4
        /*003c*/ 	.byte	0x03, 0x1b
        /*003e*/ 	.short	0x00ff


	//----- nvinfo : EIATTR_MERCURY_ISA_VERSION
	.align		4
        /*0040*/ 	.byte	0x03, 0x5f
        /*0042*/ 	.short	0x0101


	//----- nvinfo : EIATTR_VRC_CTA_INIT_COUNT
	.align		4
        /*0044*/ 	.byte	0x02, 0x4a
	.zero		1
	.zero		1


	//----- nvinfo : EIATTR_EXIT_INSTR_OFFSETS
	.align		4
        /*0048*/ 	.byte	0x04, 0x1c
        /*004a*/ 	.short	(.L_15 - .L_14)


	//   ....[0]....
.L_14:
        /*004c*/ 	.word	0x000000c0


	//   ....[1]....
        /*0050*/ 	.word	0x000011b0


	//----- nvinfo : EIATTR_CRS_STACK_SIZE
	.align		4
.L_15:
        /*0054*/ 	.byte	0x04, 0x1e
        /*0056*/ 	.short	(.L_17 - .L_16)
.L_16:
        /*0058*/ 	.word	0x00000000


	//----- nvinfo : EIATTR_CBANK_PARAM_SIZE
	.align		4
.L_17:
        /*005c*/ 	.byte	0x03, 0x19
        /*005e*/ 	.short	0x0018


	//----- nvinfo : EIATTR_PARAM_CBANK
	.align		4
        /*0060*/ 	.byte	0x04, 0x0a
        /*0062*/ 	.short	(.L_19 - .L_18)
	.align		4
.L_18:
        /*0064*/ 	.word	index@(.nv.constant0._Z4convPfS_S_)
        /*0068*/ 	.short	0x0380
        /*006a*/ 	.short	0x0018


	//----- nvinfo : EIATTR_SW_WAR
	.align		4
.L_19:
        /*006c*/ 	.byte	0x04, 0x36
        /*006e*/ 	.short	(.L_21 - .L_20)
.L_20:
        /*0070*/ 	.word	0x00000008
.L_21:


//--------------------- .nv.callgraph             --------------------------
	.section	.nv.callgraph,"",@"SHT_CUDA_CALLGRAPH"
	.align	4
	.sectionentsize	8
	.align		4
        /*0000*/ 	.word	0x00000000
	.align		4
        /*0004*/ 	.word	0xffffffff
	.align		4
        /*0008*/ 	.word	0x00000000
	.align		4
        /*000c*/ 	.word	0xfffffffe
	.align		4
        /*0010*/ 	.word	0x00000000
	.align		4
        /*0014*/ 	.word	0xfffffffd
	.align		4
        /*0018*/ 	.word	0x00000000
	.align		4
        /*001c*/ 	.word	0xfffffffc


//--------------------- .text._Z4convPfS_S_       --------------------------
	.section	.text._Z4convPfS_S_,"ax",@progbits
	.align	128
        .global         _Z4convPfS_S_
        .type           _Z4convPfS_S_,@function
        .size           _Z4convPfS_S_,(.L_x_3 - _Z4convPfS_S_)
        .other          _Z4convPfS_S_,@"STO_CUDA_ENTRY STV_DEFAULT"
_Z4convPfS_S_:
.text._Z4convPfS_S_:
[----:B------:R-:W-:Y:S01]  /*0000*/  LDC R1, c[0x0][0x37c] ;  /* 0x0000df00ff017b82 */ /* 0x000fe20000000800 */
[----:B------:R-:W0:Y:S01]  /*0010*/  S2R R5, SR_CTAID.Y ;  /* 0x0000000000057919 */ /* 0x000e220000002600 */
[----:B------:R-:W1:Y:S06]  /*0020*/  LDCU UR8, c[0x0][0x360] ;  /* 0x00006c00ff0877ac */ /* 0x000e6c0008000800 */
[----:B------:R-:W0:Y:S01]  /*0030*/  S2UR UR4, SR_CTAID.X ;  /* 0x00000000000479c3 */ /* 0x000e220000002500 */
[----:B------:R-:W2:Y:S01]  /*0040*/  S2R R3, SR_TID.Y ;  /* 0x0000000000037919 */ /* 0x000ea20000002200 */
[----:B------:R-:W2:Y:S01]  /*0050*/  LDCU UR9, c[0x0][0x364] ;  /* 0x00006c80ff0977ac */ /* 0x000ea20008000800 */
[----:B------:R-:W1:Y:S05]  /*0060*/  S2R R9, SR_TID.X ;  /* 0x0000000000097919 */ /* 0x000e6a0000002100 */
[----:B------:R-:W0:Y:S02]  /*0070*/  LDC R2, c[0x0][0x370] ;  /* 0x0000dc00ff027b82 */ /* 0x000e240000000800 */
[----:B0-----:R-:W-:-:S04]  /*0080*/  IMAD R0, R2, R5, UR4 ;  /* 0x0000000402007e24 */ /* 0x001fc8000f8e0205 */
[----:B--2---:R-:W-:-:S04]  /*0090*/  IMAD R0, R0, UR9, R3 ;  /* 0x0000000900007c24 */ /* 0x004fc8000f8e0203 */
[----:B-1----:R-:W-:-:S05]  /*00a0*/  IMAD R9, R0, UR8, R9 ;  /* 0x0000000800097c24 */ /* 0x002fca000f8e0209 */
[----:B------:R-:W-:-:S13]  /*00b0*/  ISETP.GT.AND P0, PT, R9, 0x9882f8, PT ;  /* 0x009882f80900780c */ /* 0x000fda0003f04270 */
[----:B------:R-:W-:Y:S05]  /*00c0*/  @P0 EXIT ;  /* 0x000000000000094d */ /* 0x000fea0003800000 */
[----:B------:R-:W0:Y:S01]  /*00d0*/  LDCU.128 UR4, c[0x0][0x380] ;  /* 0x00007000ff0477ac */ /* 0x000e220008000c00 */
[----:B------:R-:W1:Y:S01]  /*00e0*/  LDCU UR10, c[0x0][0x374] ;  /* 0x00006e80ff0a77ac */ /* 0x000e620008000800 */
[----:B------:R-:W2:Y:S01]  /*00f0*/  LDCU.64 UR12, c[0x0][0x358] ;  /* 0x00006b00ff0c77ac */ /* 0x000ea20008000a00 */
[----:B0-----:R-:W-:Y:S02]  /*0100*/  UIADD3 UR4, UP0, UPT, UR4, 0x10, URZ ;  /* 0x0000001004047890 */ /* 0x001fe4000ff1e0ff */
[----:B------:R-:W-:Y:S01]  /*0110*/  UIADD3 UR6, UP1, UPT, UR6, 0x10, URZ ;  /* 0x0000001006067890 */ /* 0x000fe2000ff3e0ff */
[----:B-1----:R-:W-:Y:S01]  /*0120*/  IMAD R0, R2, UR10, RZ ;  /* 0x0000000a02007c24 */ /* 0x002fe2000f8e02ff */
[----:B------:R-:W-:Y:S02]  /*0130*/  UIADD3.X UR5, UPT, UPT, URZ, UR5, URZ, UP0, !UPT ;  /* 0x00000005ff057290 */ /* 0x000fe400087fe4ff */
[----:B------:R-:W-:Y:S01]  /*0140*/  MOV R2, UR4 ;  /* 0x0000000400027c02 */ /* 0x000fe20008000f00 */
[----:B------:R-:W-:Y:S01]  /*0150*/  UIADD3.X UR7, UPT, UPT, URZ, UR7, URZ, UP1, !UPT ;  /* 0x00000007ff077290 */ /* 0x000fe20008ffe4ff */
[----:B------:R-:W-:Y:S01]  /*0160*/  IMAD R0, R0, UR8, RZ ;  /* 0x0000000800007c24 */ /* 0x000fe2000f8e02ff */
[----:B------:R-:W-:-:S02]  /*0170*/  MOV R4, UR6 ;  /* 0x0000000600047c02 */ /* 0x000fc40008000f00 */
[----:B------:R-:W-:Y:S01]  /*0180*/  MOV R3, UR5 ;  /* 0x0000000500037c02 */ /* 0x000fe20008000f00 */
[----:B------:R-:W-:Y:S01]  /*0190*/  IMAD R0, R0, UR9, RZ ;  /* 0x0000000900007c24 */ /* 0x000fe2000f8e02ff */
[----:B--2---:R-:W-:-:S07]  /*01a0*/  MOV R5, UR7 ;  /* 0x0000000700057c02 */ /* 0x004fce0008000f00 */
.L_x_1:
[----:B0-----:R-:W0:Y:S01]  /*01b0*/  LDC.64 R6, c[0x0][0x390] ;  /* 0x0000e400ff067b82 */ /* 0x001e220000000a00 */
[C---:B------:R-:W-:Y:S01]  /*01c0*/  IMAD.WIDE R10, R9.reuse, 0x4, R2 ;  /* 0x00000004090a7825 */ /* 0x040fe200078e0202 */
[----:B------:R-:W2:Y:S04]  /*01d0*/  LDG.E R12, desc[UR12][R4.64+-0x10] ;  /* 0xfffff00c040c7981 */ /* 0x000ea8000c1e1900 */
[----:B------:R-:W2:Y:S01]  /*01e0*/  LDG.E R13, desc[UR12][R10.64+-0x10] ;  /* 0xfffff00c0a0d7981 */ /* 0x000ea2000c1e1900 */
[----:B0-----:R-:W-:-:S05]  /*01f0*/  IMAD.WIDE R6, R9, 0x4, R6 ;  /* 0x0000000409067825 */ /* 0x001fca00078e0206 */
[----:B------:R-:W2:Y:S02]  /*0200*/  LDG.E R8, desc[UR12][R6.64] ;  /* 0x0000000c06087981 */ /* 0x000ea4000c1e1900 */
[----:B--2---:R-:W-:-:S05]  /*0210*/  FFMA R13, R13, R12, R8 ;  /* 0x0000000c0d0d7223 */ /* 0x004fca0000000008 */
[----:B------:R0:W-:Y:S04]  /*0220*/  STG.E desc[UR12][R6.64], R13 ;  /* 0x0000000d06007986 */ /* 0x0001e8000c10190c */
[----:B------:R-:W2:Y:S04]  /*0230*/  LDG.E R8, desc[UR12][R10.64+-0xc] ;  /* 0xfffff40c0a087981 */ /* 0x000ea8000c1e1900 */
[----:B------:R-:W2:Y:S02]  /*0240*/  LDG.E R12, desc[UR12][R4.64+-0xc] ;  /* 0xfffff40c040c7981 */ /* 0x000ea4000c1e1900 */
[----:B--2---:R-:W-:-:S05]  /*0250*/  FFMA R15, R8, R12, R13 ;  /* 0x0000000c080f7223 */ /* 0x004fca000000000d */
[----:B------:R1:W-:Y:S04]  /*0260*/  STG.E desc[UR12][R6.64], R15 ;  /* 0x0000000f06007986 */ /* 0x0003e8000c10190c */
[----:B------:R-:W2:Y:S04]  /*0270*/  LDG.E R8, desc[UR12][R10.64+-0x8] ;  /* 0xfffff80c0a087981 */ /* 0x000ea8000c1e1900 */
[----:B------:R-:W2:Y:S02]  /*0280*/  LDG.E R12, desc[UR12][R4.64+-0x8] ;  /* 0xfffff80c040c7981 */ /* 0x000ea4000c1e1900 */
[----:B--2---:R-:W-:-:S05]  /*0290*/  FFMA R17, R8, R12, R15 ;  /* 0x0000000c08117223 */ /* 0x004fca000000000f */
[----:B------:R2:W-:Y:S04]  /*02a0*/  STG.E desc[UR12][R6.64], R17 ;  /* 0x0000001106007986 */ /* 0x0005e8000c10190c */
[----:B------:R-:W0:Y:S04]  /*02b0*/  LDG.E R8, desc[UR12][R10.64+-0x4] ;  /* 0xfffffc0c0a087981 */ /* 0x000e28000c1e1900 */
[----:B------:R-:W0:Y:S02]  /*02c0*/  LDG.E R12, desc[UR12][R4.64+-0x4] ;  /* 0xfffffc0c040c7981 */ /* 0x000e24000c1e1900 */
[----:B0-----:R-:W-:-:S05]  /*02d0*/  FFMA R13, R8, R12, R17 ;  /* 0x0000000c080d7223 */ /* 0x001fca0000000011 */
[----:B------:R0:W-:Y:S04]  /*02e0*/  STG.E desc[UR12][R6.64], R13 ;  /* 0x0000000d06007986 */ /* 0x0001e8000c10190c */
[----:B------:R-:W1:Y:S04]  /*02f0*/  LDG.E R8, desc[UR12][R10.64] ;  /* 0x0000000c0a087981 */ /* 0x000e68000c1e1900 */
[----:B------:R-:W1:Y:S02]  /*0300*/  LDG.E R12, desc[UR12][R4.64] ;  /* 0x0000000c040c7981 */ /* 0x000e64000c1e1900 */
[----:B-1----:R-:W-:-:S05]  /*0310*/  FFMA R15, R8, R12, R13 ;  /* 0x0000000c080f7223 */ /* 0x002fca000000000d */
[----:B------:R-:W-:Y:S04]  /*0320*/  STG.E desc[UR12][R6.64], R15 ;  /* 0x0000000f06007986 */ /* 0x000fe8000c10190c */
[----:B------:R-:W3:Y:S04]  /*0330*/  LDG.E R8, desc[UR12][R10.64+0x4] ;  /* 0x0000040c0a087981 */ /* 0x000ee8000c1e1900 */
[----:B------:R-:W3:Y:S02]  /*0340*/  LDG.E R12, desc[UR12][R4.64+0x4] ;  /* 0x0000040c040c7981 */ /* 0x000ee4000c1e1900 */
[----:B---3--:R-:W-:-:S05]  /*0350*/  FFMA R19, R8, R12, R15 ;  /* 0x0000000c08137223 */ /* 0x008fca000000000f */
[----:B------:R1:W-:Y:S04]  /*0360*/  STG.E desc[UR12][R6.64], R19 ;  /* 0x0000001306007986 */ /* 0x0003e8000c10190c */
[----:B------:R-:W3:Y:S04]  /*0370*/  LDG.E R8, desc[UR12][R10.64+0x8] ;  /* 0x0000080c0a087981 */ /* 0x000ee8000c1e1900 */
[----:B------:R-:W3:Y:S02]  /*0380*/  LDG.E R12, desc[UR12][R4.64+0x8] ;  /* 0x0000080c040c7981 */ /* 0x000ee4000c1e1900 */
[----:B---3--:R-:W-:-:S05]  /*0390*/  FFMA R21, R8, R12, R19 ;  /* 0x0000000c08157223 */ /* 0x008fca0000000013 */
[----:B------:R3:W-:Y:S04]  /*03a0*/  STG.E desc[UR12][R6.64], R21 ;  /* 0x0000001506007986 */ /* 0x0007e8000c10190c */
[----:B------:R-:W4:Y:S04]  /*03b0*/  LDG.E R8, desc[UR12][R10.64+0xc] ;  /* 0x00000c0c0a087981 */ /* 0x000f28000c1e1900 */
[----:B--2---:R-:W4:Y:S01]  /*03c0*/  LDG.E R17, desc[UR12][R4.64+0xc] ;  /* 0x00000c0c04117981 */ /* 0x004f22000c1e1900 */
[----:B------:R-:W-:Y:S01]  /*03d0*/  UIADD3 UR4, UP0, UPT, UR6, 0x20, URZ ;  /* 0x0000002006047890 */ /* 0x000fe2000ff1e0ff */
[----:B0-----:R-:W-:-:S03]  /*03e0*/  IADD3 R13, PT, PT, R9, 0x8, RZ ;  /* 0x00000008090d7810 */ /* 0x001fc60007ffe0ff */
[----:B------:R-:W-:Y:S01]  /*03f0*/  UIADD3.X UR5, UPT, UPT, URZ, UR7, URZ, UP0, !UPT ;  /* 0x00000007ff057290 */ /* 0x000fe200087fe4ff */
[----:B------:R-:W-:Y:S02]  /*0400*/  IADD3 R9, PT, PT, R0, R9, RZ ;  /* 0x0000000900097210 */ /* 0x000fe40007ffe0ff */
[----:B------:R-:W-:Y:S02]  /*0410*/  MOV R12, UR4 ;  /* 0x00000004000c7c02 */ /* 0x000fe40008000f00 */
[----:B------:R-:W-:Y:S02]  /*0420*/  ISETP.GE.AND P2, PT, R9, 0x9882f9, PT ;  /* 0x009882f90900780c */ /* 0x000fe40003f46270 */
[----:B-1----:R-:W-:Y:S01]  /*0430*/  MOV R19, UR5 ;  /* 0x0000000500137c02 */ /* 0x002fe20008000f00 */
[----:B----4-:R-:W-:-:S05]  /*0440*/  FFMA R17, R8, R17, R21 ;  /* 0x0000001108117223 */ /* 0x010fca0000000015 */
[----:B------:R3:W-:Y:S01]  /*0450*/  STG.E desc[UR12][R6.64], R17 ;  /* 0x0000001106007986 */ /* 0x0007e2000c10190c */
[----:B------:R-:W-:-:S07]  /*0460*/  HFMA2 R8, -RZ, RZ, 0, 4.76837158203125e-07 ;  /* 0x00000008ff087431 */ /* 0x000fce00000001ff */
.L_x_0:
[----:B------:R-:W-:Y:S01]  /*0470*/  IMAD.WIDE R14, R13, 0x4, R2 ;  /* 0x000000040d0e7825 */ /* 0x000fe200078e0202 */
[----:B------:R-:W-:Y:S02]  /*0480*/  MOV R10, R12 ;  /* 0x0000000c000a7202 */ /* 0x000fe40000000f00 */
[----:B------:R-:W-:Y:S02]  /*0490*/  MOV R11, R19 ;  /* 0x00000013000b7202 */ /* 0x000fe40000000f00 */
[----:B------:R-:W3:Y:S04]  /*04a0*/  LDG.E R12, desc[UR12][R14.64+-0x10] ;  /* 0xfffff00c0e0c7981 */ /* 0x000ee8000c1e1900 */
[----:B------:R-:W3:Y:S02]  /*04b0*/  LDG.E R16, desc[UR12][R10.64+-0x10] ;  /* 0xfffff00c0a107981 */ /* 0x000ee4000c1e1900 */
[----:B0--3--:R-:W-:-:S05]  /*04c0*/  FFMA R17, R12, R16, R17 ;  /* 0x000000100c117223 */ /* 0x009fca0000000011 */
        /* <DEDUP_REMOVED lines=16> */
[----:B------:R1:W-:Y:S04]  /*05d0*/  STG.E desc[UR12][R6.64], R19 ;  /* 0x0000001306007986 */ /* 0x0003e8000c10190c */
[----:B------:R-:W2:Y:S04]  /*05e0*/  LDG.E R12, desc[UR12][R14.64+0x4] ;  /* 0x0000040c0e0c7981 */ /* 0x000ea8000c1e1900 */
[----:B------:R-:W2:Y:S02]  /*05f0*/  LDG.E R16, desc[UR12][R10.64+0x4] ;  /* 0x0000040c0a107981 */ /* 0x000ea4000c1e1900 */
[----:B--2---:R-:W-:-:S05]  /*0600*/  FFMA R21, R12, R16, R19 ;  /* 0x000000100c157223 */ /* 0x004fca0000000013 */
[----:B------:R2:W-:Y:S04]  /*0610*/  STG.E desc[UR12][R6.64], R21 ;  /* 0x0000001506007986 */ /* 0x0005e8000c10190c */
[----:B------:R-:W3:Y:S04]  /*0620*/  LDG.E R12, desc[UR12][R14.64+0x8] ;  /* 0x0000080c0e0c7981 */ /* 0x000ee8000c1e1900 */
[----:B------:R-:W3:Y:S02]  /*0630*/  LDG.E R16, desc[UR12][R10.64+0x8] ;  /* 0x0000080c0a107981 */ /* 0x000ee4000c1e1900 */
[----:B---3--:R-:W-:-:S05]  /*0640*/  FFMA R23, R12, R16, R21 ;  /* 0x000000100c177223 */ /* 0x008fca0000000015 */
[----:B------:R-:W-:Y:S04]  /*0650*/  STG.E desc[UR12][R6.64], R23 ;  /* 0x0000001706007986 */ /* 0x000fe8000c10190c */
[----:B------:R-:W1:Y:S04]  /*0660*/  LDG.E R12, desc[UR12][R14.64+0xc] ;  /* 0x00000c0c0e0c7981 */ /* 0x000e68000c1e1900 */
[----:B------:R-:W1:Y:S01]  /*0670*/  LDG.E R16, desc[UR12][R10.64+0xc] ;  /* 0x00000c0c0a107981 */ /* 0x000e62000c1e1900 */
[----:B0-----:R-:W-:Y:S01]  /*0680*/  IADD3 R17, PT, PT, R13, 0x8, RZ ;  /* 0x000000080d117810 */ /* 0x001fe20007ffe0ff */
[----:B-1----:R-:W-:-:S04]  /*0690*/  FFMA R19, R12, R16, R23 ;  /* 0x000000100c137223 */ /* 0x002fc80000000017 */
[----:B------:R-:W-:Y:S01]  /*06a0*/  IMAD.WIDE R16, R17, 0x4, R2 ;  /* 0x0000000411107825 */ /* 0x000fe200078e0202 */
        /* <DEDUP_REMOVED lines=29> */
[----:B------:R-:W3:Y:S04]  /*0880*/  LDG.E R12, desc[UR12][R16.64+0xc] ;  /* 0x00000c0c100c7981 */ /* 0x000ee8000c1e1900 */
[----:B------:R-:W3:Y:S01]  /*0890*/  LDG.E R14, desc[UR12][R10.64+0x2c] ;  /* 0x00002c0c0a0e7981 */ /* 0x000ee2000c1e1900 */
[----:B--2---:R-:W-:Y:S01]  /*08a0*/  IADD3 R15, PT, PT, R13, 0x10, RZ ;  /* 0x000000100d0f7810 */ /* 0x004fe20007ffe0ff */
[----:B---3--:R-:W-:-:S04]  /*08b0*/  FFMA R23, R12, R14, R21 ;  /* 0x0000000e0c177223 */ /* 0x008fc80000000015 */
[----:B------:R-:W-:Y:S01]  /*08c0*/  IMAD.WIDE R14, R15, 0x4, R2 ;  /* 0x000000040f0e7825 */ /* 0x000fe200078e0202 */
[----:B------:R-:W-:Y:S04]  /*08d0*/  STG.E desc[UR12][R6.64], R23 ;  /* 0x0000001706007986 */ /* 0x000fe8000c10190c */
[----:B------:R-:W0:Y:S04]  /*08e0*/  LDG.E R18, desc[UR12][R10.64+0x30] ;  /* 0x0000300c0a127981 */ /* 0x000e28000c1e1900 */
[----:B------:R-:W0:Y:S02]  /*08f0*/  LDG.E R12, desc[UR12][R14.64+-0x10] ;  /* 0xfffff00c0e0c7981 */ /* 0x000e24000c1e1900 */
[----:B0-----:R-:W-:-:S05]  /*0900*/  FFMA R19, R12, R18, R23 ;  /* 0x000000120c137223 */ /* 0x001fca0000000017 */
[----:B------:R0:W-:Y:S04]  /*0910*/  STG.E desc[UR12][R6.64], R19 ;  /* 0x0000001306007986 */ /* 0x0001e8000c10190c */
[----:B------:R-:W2:Y:S04]  /*0920*/  LDG.E R12, desc[UR12][R14.64+-0xc] ;  /* 0xfffff40c0e0c7981 */ /* 0x000ea8000c1e1900 */
[----:B------:R-:W2:Y:S02]  /*0930*/  LDG.E R16, desc[UR12][R10.64+0x34] ;  /* 0x0000340c0a107981 */ /* 0x000ea4000c1e1900 */
[----:B--2---:R-:W-:-:S05]  /*0940*/  FFMA R17, R12, R16, R19 ;  /* 0x000000100c117223 */ /* 0x004fca0000000013 */
[----:B------:R2:W-:Y:S04]  /*0950*/  STG.E desc[UR12][R6.64], R17 ;  /* 0x0000001106007986 */ /* 0x0005e8000c10190c */
[----:B------:R-:W1:Y:S04]  /*0960*/  LDG.E R12, desc[UR12][R14.64+-0x8] ;  /* 0xfffff80c0e0c7981 */ /* 0x000e68000c1e1900 */
[----:B------:R-:W1:Y:S02]  /*0970*/  LDG.E R16, desc[UR12][R10.64+0x38] ;  /* 0x0000380c0a107981 */ /* 0x000e64000c1e1900 */
[----:B-1----:R-:W-:-:S05]  /*0980*/  FFMA R21, R12, R16, R17 ;  /* 0x000000100c157223 */ /* 0x002fca0000000011 */
[----:B------:R1:W-:Y:S04]  /*0990*/  STG.E desc[UR12][R6.64], R21 ;  /* 0x0000001506007986 */ /* 0x0003e8000c10190c */
        /* <DEDUP_REMOVED lines=16> */
[----:B------:R-:W3:Y:S04]  /*0aa0*/  LDG.E R12, desc[UR12][R14.64+0xc] ;  /* 0x00000c0c0e0c7981 */ /* 0x000ee8000c1e1900 */
[----:B------:R-:W3:Y:S01]  /*0ab0*/  LDG.E R16, desc[UR12][R10.64+0x4c] ;  /* 0x00004c0c0a107981 */ /* 0x000ee2000c1e1900 */
[----:B--2---:R-:W-:Y:S01]  /*0ac0*/  IADD3 R17, PT, PT, R13, 0x18, RZ ;  /* 0x000000180d117810 */ /* 0x004fe20007ffe0ff */
[----:B---3--:R-:W-:-:S04]  /*0ad0*/  FFMA R23, R12, R16, R19 ;  /* 0x000000100c177223 */ /* 0x008fc80000000013 */
[----:B------:R-:W-:Y:S01]  /*0ae0*/  IMAD.WIDE R16, R17, 0x4, R2 ;  /* 0x0000000411107825 */ /* 0x000fe200078e0202 */
[----:B------:R-:W-:Y:S04]  /*0af0*/  STG.E desc[UR12][R6.64], R23 ;  /* 0x0000001706007986 */ /* 0x000fe8000c10190c */
        /* <DEDUP_REMOVED lines=29> */
[----:B------:R-:W1:Y:S01]  /*0cd0*/  LDG.E R14, desc[UR12][R10.64+0x6c] ;  /* 0x00006c0c0a0e7981 */ /* 0x000e62000c1e1900 */
[----:B------:R-:W-:-:S05]  /*0ce0*/  IADD3 R19, PT, PT, R13, 0x20, RZ ;  /* 0x000000200d137810 */ /* 0x000fca0007ffe0ff */
[----:B------:R-:W-:-:S04]  /*0cf0*/  IMAD.WIDE R18, R19, 0x4, R2 ;  /* 0x0000000413127825 */ /* 0x000fc800078e0202 */
[----:B-1----:R-:W-:-:S05]  /*0d00*/  FFMA R15, R12, R14, R21 ;  /* 0x0000000e0c0f7223 */ /* 0x002fca0000000015 */
[----:B------:R0:W-:Y:S04]  /*0d10*/  STG.E desc[UR12][R6.64], R15 ;  /* 0x0000000f06007986 */ /* 0x0001e8000c10190c */
[----:B------:R-:W2:Y:S04]  /*0d20*/  LDG.E R14, desc[UR12][R10.64+0x70] ;  /* 0x0000700c0a0e7981 */ /* 0x000ea8000c1e1900 */
[----:B------:R-:W2:Y:S02]  /*0d30*/  LDG.E R12, desc[UR12][R18.64+-0x10] ;  /* 0xfffff00c120c7981 */ /* 0x000ea4000c1e1900 */
[----:B--2---:R-:W-:-:S05]  /*0d40*/  FFMA R23, R12, R14, R15 ;  /* 0x0000000e0c177223 */ /* 0x004fca000000000f */
[----:B------:R-:W-:Y:S04]  /*0d50*/  STG.E desc[UR12][R6.64], R23 ;  /* 0x0000001706007986 */ /* 0x000fe8000c10190c */
        /* <DEDUP_REMOVED lines=19> */
[----:B------:R-:W-:Y:S04]  /*0e90*/  STG.E desc[UR12][R6.64], R23 ;  /* 0x0000001706007986 */ /* 0x000fe8000c10190c */
[----:B------:R-:W0:Y:S04]  /*0ea0*/  LDG.E R12, desc[UR12][R18.64+0x8] ;  /* 0x0000080c120c7981 */ /* 0x000e28000c1e1900 */
[----:B------:R-:W0:Y:S02]  /*0eb0*/  LDG.E R14, desc[UR12][R10.64+0x88] ;  /* 0x0000880c0a0e7981 */ /* 0x000e24000c1e1900 */
[----:B0-----:R-:W-:-:S05]  /*0ec0*/  FFMA R21, R12, R14, R23 ;  /* 0x0000000e0c157223 */ /* 0x001fca0000000017 */
[----:B------:R0:W-:Y:S04]  /*0ed0*/  STG.E desc[UR12][R6.64], R21 ;  /* 0x0000001506007986 */ /* 0x0001e8000c10190c */
[----:B------:R-:W2:Y:S04]  /*0ee0*/  LDG.E R12, desc[UR12][R18.64+0xc] ;  /* 0x00000c0c120c7981 */ /* 0x000ea8000c1e1900 */
[----:B------:R-:W2:Y:S01]  /*0ef0*/  LDG.E R14, desc[UR12][R10.64+0x8c] ;  /* 0x00008c0c0a0e7981 */ /* 0x000ea2000c1e1900 */
[----:B------:R-:W-:Y:S01]  /*0f00*/  IADD3 R15, PT, PT, R13, 0x28, RZ ;  /* 0x000000280d0f7810 */ /* 0x000fe20007ffe0ff */
[----:B--2---:R-:W-:-:S04]  /*0f10*/  FFMA R25, R12, R14, R21 ;  /* 0x0000000e0c197223 */ /* 0x004fc80000000015 */
[----:B------:R-:W-:Y:S01]  /*0f20*/  IMAD.WIDE R14, R15, 0x4, R2 ;  /* 0x000000040f0e7825 */ /* 0x000fe200078e0202 */
[----:B------:R-:W-:Y:S04]  /*0f30*/  STG.E desc[UR12][R6.64], R25 ;  /* 0x0000001906007986 */ /* 0x000fe8000c10190c */
[----:B-1----:R-:W2:Y:S04]  /*0f40*/  LDG.E R17, desc[UR12][R10.64+0x90] ;  /* 0x0000900c0a117981 */ /* 0x002ea8000c1e1900 */
        /* <DEDUP_REMOVED lines=23> */
[----:B------:R-:W3:Y:S04]  /*10c0*/  LDG.E R12, desc[UR12][R14.64+0x8] ;  /* 0x0000080c0e0c7981 */ /* 0x000ee8000c1e1900 */
[----:B------:R-:W3:Y:S02]  /*10d0*/  LDG.E R16, desc[UR12][R10.64+0xa8] ;  /* 0x0000a80c0a107981 */ /* 0x000ee4000c1e1900 */
[----:B---3--:R-:W-:-:S05]  /*10e0*/  FFMA R23, R12, R16, R21 ;  /* 0x000000100c177223 */ /* 0x008fca0000000015 */
[----:B------:R0:W-:Y:S04]  /*10f0*/  STG.E desc[UR12][R6.64], R23 ;  /* 0x0000001706007986 */ /* 0x0001e8000c10190c */
[----:B------:R-:W3:Y:S04]  /*1100*/  LDG.E R12, desc[UR12][R14.64+0xc] ;  /* 0x00000c0c0e0c7981 */ /* 0x000ee8000c1e1900 */
[----:B-1----:R-:W3:Y:S01]  /*1110*/  LDG.E R17, desc[UR12][R10.64+0xac] ;  /* 0x0000ac0c0a117981 */ /* 0x002ee2000c1e1900 */
[----:B------:R-:W-:-:S04]  /*1120*/  IADD3 R8, PT, PT, R8, 0x30, RZ ;  /* 0x0000003008087810 */ /* 0x000fc80007ffe0ff */
[----:B------:R-:W-:Y:S02]  /*1130*/  ISETP.NE.AND P0, PT, R8, 0x1388, PT ;  /* 0x000013880800780c */ /* 0x000fe40003f05270 */
[----:B------:R-:W-:Y:S01]  /*1140*/  IADD3 R13, PT, PT, R13, 0x30, RZ ;  /* 0x000000300d0d7810 */ /* 0x000fe20007ffe0ff */
[----:B---3--:R-:W-:-:S05]  /*1150*/  FFMA R17, R12, R17, R23 ;  /* 0x000000110c117223 */ /* 0x008fca0000000017 */
[----:B------:R0:W-:Y:S01]  /*1160*/  STG.E desc[UR12][R6.64], R17 ;  /* 0x0000001106007986 */ /* 0x0001e2000c10190c */
[----:B------:R-:W-:-:S04]  /*1170*/  IADD3 R12, P1, PT, R10, 0xc0, RZ ;  /* 0x000000c00a0c7810 */ /* 0x000fc80007f3e0ff */
[----:B--2---:R-:W-:Y:S01]  /*1180*/  IADD3.X R19, PT, PT, RZ, R11, RZ, P1, !PT ;  /* 0x0000000bff137210 */ /* 0x004fe20000ffe4ff */
[----:B------:R-:W-:Y:S08]  /*1190*/  @P0 BRA `(.L_x_0) ;  /* 0xfffffff000b40947 */ /* 0x000ff0000383ffff */
[----:B------:R-:W-:Y:S05]  /*11a0*/  @!P2 BRA `(.L_x_1) ;  /* 0xfffffff00000a947 */ /* 0x000fea000383ffff */
[----:B------:R-:W-:Y:S05]  /*11b0*/  EXIT ;  /* 0x000000000000794d */ /* 0x000fea0003800000 */
.L_x_2:
[----:B------:R-:W-:-:S00]  /*11c0*/  BRA `(.L_x_2) ;  /* 0xfffffffc00fc7947 */ /* 0x000fc0000383ffff */
[----:B------:R-:W-:-:S00]  /*11d0*/  NOP ;  /* 0x0000000000007918 */ /* 0x000fc00000000000 */
        /* <DEDUP_REMOVED lines=10> */
.L_x_3:


//--------------------- .nv.shared.reserved.0     --------------------------
	.section	.nv.shared.reserved.0,"aw",@nobits
	.weak		__nv_reservedSMEM_offset_0_alias
	.size		__nv_reservedSMEM_offset_0_alias, 0, 64
	.other		__nv_reservedSMEM_offset_0_alias,@"STO_CUDA_RESERVED_SHARED STV_DEFAULT"
__nv_reservedSMEM_offset_0_alias:
	.zero		0
	.zero		64


//--------------------- .nv.constant0._Z4convPfS_S_ --------------------------
	.section	.nv.constant0._Z4convPfS_S_,"a",@progbits
	.sectionflags	@""
	.align	4
.nv.constant0._Z4convPfS_S_:
	.zero		920


//--------------------- SYMBOLS --------------------------

	.type		.nv.reservedSmem.offset0,@object
	.size		.nv.reservedSmem.offset0,0x4
